//
// Generated by NVIDIA NVVM Compiler
//
// Compiler Build ID: CL-36424714
// Cuda compilation tools, release 13.0, V13.0.88
// Based on NVVM 20.0.0
//

.version 9.0
.target sm_100
.address_size 64

	// .globl	_Z12direct_e_sumPdS_S_S_mm

.visible .entry _Z12direct_e_sumPdS_S_S_mm(
	.param .u64 .ptr .align 1 _Z12direct_e_sumPdS_S_S_mm_param_0,
	.param .u64 .ptr .align 1 _Z12direct_e_sumPdS_S_S_mm_param_1,
	.param .u64 .ptr .align 1 _Z12direct_e_sumPdS_S_S_mm_param_2,
	.param .u64 .ptr .align 1 _Z12direct_e_sumPdS_S_S_mm_param_3,
	.param .u64 _Z12direct_e_sumPdS_S_S_mm_param_4,
	.param .u64 _Z12direct_e_sumPdS_S_S_mm_param_5
)
{
	.reg .pred 	%p<11>;
	.reg .b32 	%r<5>;
	.reg .b64 	%rd<58>;
	.reg .b64 	%fd<129>;

	ld.param.u64 	%rd30, [_Z12direct_e_sumPdS_S_S_mm_param_0];
	ld.param.u64 	%rd33, [_Z12direct_e_sumPdS_S_S_mm_param_1];
	ld.param.u64 	%rd31, [_Z12direct_e_sumPdS_S_S_mm_param_2];
	ld.param.u64 	%rd34, [_Z12direct_e_sumPdS_S_S_mm_param_3];
	ld.param.u64 	%rd32, [_Z12direct_e_sumPdS_S_S_mm_param_4];
	ld.param.u64 	%rd35, [_Z12direct_e_sumPdS_S_S_mm_param_5];
	cvta.to.global.u64 	%rd1, %rd34;
	cvta.to.global.u64 	%rd2, %rd33;
	mov.u32 	%r1, %ctaid.x;
	mov.u32 	%r2, %ntid.x;
	mov.u32 	%r3, %tid.x;
	mad.lo.s32 	%r4, %r1, %r2, %r3;
	cvt.s64.s32 	%rd3, %r4;
	setp.le.u64 	%p1, %rd35, %rd3;
	@%p1 bra 	$L__BB0_14;
	cvta.to.global.u64 	%rd36, %rd31;
	shl.b64 	%rd37, %rd3, 3;
	add.s64 	%rd38, %rd36, %rd37;
	ld.global.f64 	%fd1, [%rd38];
	setp.eq.s64 	%p2, %rd32, 0;
	@%p2 bra 	$L__BB0_14;
	cvta.to.global.u64 	%rd40, %rd30;
	add.s64 	%rd4, %rd40, %rd37;
	ld.global.f64 	%fd125, [%rd4];
	and.b64  	%rd5, %rd32, 15;
	setp.lt.u64 	%p3, %rd32, 16;
	mov.b64 	%rd53, 0;
	@%p3 bra 	$L__BB0_5;
	and.b64  	%rd53, %rd32, -16;
	add.s64 	%rd50, %rd2, 64;
	add.s64 	%rd49, %rd1, 64;
	mov.u64 	%rd51, %rd53;
$L__BB0_4:
	.pragma "nounroll";
	ld.global.f64 	%fd12, [%rd50+-64];
	mul.f64 	%fd13, %fd1, %fd12;
	ld.global.f64 	%fd14, [%rd49+-64];
	fma.rn.f64 	%fd15, %fd13, %fd14, %fd125;
	st.global.f64 	[%rd4], %fd15;
	ld.global.f64 	%fd16, [%rd50+-56];
	mul.f64 	%fd17, %fd1, %fd16;
	ld.global.f64 	%fd18, [%rd49+-56];
	fma.rn.f64 	%fd19, %fd17, %fd18, %fd15;
	st.global.f64 	[%rd4], %fd19;
	ld.global.f64 	%fd20, [%rd50+-48];
	mul.f64 	%fd21, %fd1, %fd20;
	ld.global.f64 	%fd22, [%rd49+-48];
	fma.rn.f64 	%fd23, %fd21, %fd22, %fd19;
	st.global.f64 	[%rd4], %fd23;
	ld.global.f64 	%fd24, [%rd50+-40];
	mul.f64 	%fd25, %fd1, %fd24;
	ld.global.f64 	%fd26, [%rd49+-40];
	fma.rn.f64 	%fd27, %fd25, %fd26, %fd23;
	st.global.f64 	[%rd4], %fd27;
	ld.global.f64 	%fd28, [%rd50+-32];
	mul.f64 	%fd29, %fd1, %fd28;
	ld.global.f64 	%fd30, [%rd49+-32];
	fma.rn.f64 	%fd31, %fd29, %fd30, %fd27;
	st.global.f64 	[%rd4], %fd31;
	ld.global.f64 	%fd32, [%rd50+-24];
	mul.f64 	%fd33, %fd1, %fd32;
	ld.global.f64 	%fd34, [%rd49+-24];
	fma.rn.f64 	%fd35, %fd33, %fd34, %fd31;
	st.global.f64 	[%rd4], %fd35;
	ld.global.f64 	%fd36, [%rd50+-16];
	mul.f64 	%fd37, %fd1, %fd36;
	ld.global.f64 	%fd38, [%rd49+-16];
	fma.rn.f64 	%fd39, %fd37, %fd38, %fd35;
	st.global.f64 	[%rd4], %fd39;
	ld.global.f64 	%fd40, [%rd50+-8];
	mul.f64 	%fd41, %fd1, %fd40;
	ld.global.f64 	%fd42, [%rd49+-8];
	fma.rn.f64 	%fd43, %fd41, %fd42, %fd39;
	st.global.f64 	[%rd4], %fd43;
	ld.global.f64 	%fd44, [%rd50];
	mul.f64 	%fd45, %fd1, %fd44;
	ld.global.f64 	%fd46, [%rd49];
	fma.rn.f64 	%fd47, %fd45, %fd46, %fd43;
	st.global.f64 	[%rd4], %fd47;
	ld.global.f64 	%fd48, [%rd50+8];
	mul.f64 	%fd49, %fd1, %fd48;
	ld.global.f64 	%fd50, [%rd49+8];
	fma.rn.f64 	%fd51, %fd49, %fd50, %fd47;
	st.global.f64 	[%rd4], %fd51;
	ld.global.f64 	%fd52, [%rd50+16];
	mul.f64 	%fd53, %fd1, %fd52;
	ld.global.f64 	%fd54, [%rd49+16];
	fma.rn.f64 	%fd55, %fd53, %fd54, %fd51;
	st.global.f64 	[%rd4], %fd55;
	ld.global.f64 	%fd56, [%rd50+24];
	mul.f64 	%fd57, %fd1, %fd56;
	ld.global.f64 	%fd58, [%rd49+24];
	fma.rn.f64 	%fd59, %fd57, %fd58, %fd55;
	st.global.f64 	[%rd4], %fd59;
	ld.global.f64 	%fd60, [%rd50+32];
	mul.f64 	%fd61, %fd1, %fd60;
	ld.global.f64 	%fd62, [%rd49+32];
	fma.rn.f64 	%fd63, %fd61, %fd62, %fd59;
	st.global.f64 	[%rd4], %fd63;
	ld.global.f64 	%fd64, [%rd50+40];
	mul.f64 	%fd65, %fd1, %fd64;
	ld.global.f64 	%fd66, [%rd49+40];
	fma.rn.f64 	%fd67, %fd65, %fd66, %fd63;
	st.global.f64 	[%rd4], %fd67;
	ld.global.f64 	%fd68, [%rd50+48];
	mul.f64 	%fd69, %fd1, %fd68;
	ld.global.f64 	%fd70, [%rd49+48];
	fma.rn.f64 	%fd71, %fd69, %fd70, %fd67;
	st.global.f64 	[%rd4], %fd71;
	ld.global.f64 	%fd72, [%rd50+56];
	mul.f64 	%fd73, %fd1, %fd72;
	ld.global.f64 	%fd74, [%rd49+56];
	fma.rn.f64 	%fd125, %fd73, %fd74, %fd71;
	st.global.f64 	[%rd4], %fd125;
	add.s64 	%rd51, %rd51, -16;
	add.s64 	%rd50, %rd50, 128;
	add.s64 	%rd49, %rd49, 128;
	setp.ne.s64 	%p4, %rd51, 0;
	@%p4 bra 	$L__BB0_4;
$L__BB0_5:
	setp.eq.s64 	%p5, %rd5, 0;
	@%p5 bra 	$L__BB0_14;
	and.b64  	%rd16, %rd32, 7;
	setp.lt.u64 	%p6, %rd5, 8;
	@%p6 bra 	$L__BB0_8;
	shl.b64 	%rd42, %rd53, 3;
	add.s64 	%rd43, %rd2, %rd42;
	ld.global.f64 	%fd75, [%rd43];
	mul.f64 	%fd76, %fd1, %fd75;
	add.s64 	%rd44, %rd1, %rd42;
	ld.global.f64 	%fd77, [%rd44];
	fma.rn.f64 	%fd78, %fd76, %fd77, %fd125;
	st.global.f64 	[%rd4], %fd78;
	ld.global.f64 	%fd79, [%rd43+8];
	mul.f64 	%fd80, %fd1, %fd79;
	ld.global.f64 	%fd81, [%rd44+8];
	fma.rn.f64 	%fd82, %fd80, %fd81, %fd78;
	st.global.f64 	[%rd4], %fd82;
	ld.global.f64 	%fd83, [%rd43+16];
	mul.f64 	%fd84, %fd1, %fd83;
	ld.global.f64 	%fd85, [%rd44+16];
	fma.rn.f64 	%fd86, %fd84, %fd85, %fd82;
	st.global.f64 	[%rd4], %fd86;
	ld.global.f64 	%fd87, [%rd43+24];
	mul.f64 	%fd88, %fd1, %fd87;
	ld.global.f64 	%fd89, [%rd44+24];
	fma.rn.f64 	%fd90, %fd88, %fd89, %fd86;
	st.global.f64 	[%rd4], %fd90;
	ld.global.f64 	%fd91, [%rd43+32];
	mul.f64 	%fd92, %fd1, %fd91;
	ld.global.f64 	%fd93, [%rd44+32];
	fma.rn.f64 	%fd94, %fd92, %fd93, %fd90;
	st.global.f64 	[%rd4], %fd94;
	ld.global.f64 	%fd95, [%rd43+40];
	mul.f64 	%fd96, %fd1, %fd95;
	ld.global.f64 	%fd97, [%rd44+40];
	fma.rn.f64 	%fd98, %fd96, %fd97, %fd94;
	st.global.f64 	[%rd4], %fd98;
	ld.global.f64 	%fd99, [%rd43+48];
	mul.f64 	%fd100, %fd1, %fd99;
	ld.global.f64 	%fd101, [%rd44+48];
	fma.rn.f64 	%fd102, %fd100, %fd101, %fd98;
	st.global.f64 	[%rd4], %fd102;
	ld.global.f64 	%fd103, [%rd43+56];
	mul.f64 	%fd104, %fd1, %fd103;
	ld.global.f64 	%fd105, [%rd44+56];
	fma.rn.f64 	%fd125, %fd104, %fd105, %fd102;
	st.global.f64 	[%rd4], %fd125;
	add.s64 	%rd53, %rd53, 8;
$L__BB0_8:
	setp.eq.s64 	%p7, %rd16, 0;
	@%p7 bra 	$L__BB0_14;
	and.b64  	%rd55, %rd32, 3;
	setp.lt.u64 	%p8, %rd16, 4;
	@%p8 bra 	$L__BB0_11;
	shl.b64 	%rd45, %rd53, 3;
	add.s64 	%rd46, %rd2, %rd45;
	ld.global.f64 	%fd106, [%rd46];
	mul.f64 	%fd107, %fd1, %fd106;
	add.s64 	%rd47, %rd1, %rd45;
	ld.global.f64 	%fd108, [%rd47];
	fma.rn.f64 	%fd109, %fd107, %fd108, %fd125;
	st.global.f64 	[%rd4], %fd109;
	ld.global.f64 	%fd110, [%rd46+8];
	mul.f64 	%fd111, %fd1, %fd110;
	ld.global.f64 	%fd112, [%rd47+8];
	fma.rn.f64 	%fd113, %fd111, %fd112, %fd109;
	st.global.f64 	[%rd4], %fd113;
	ld.global.f64 	%fd114, [%rd46+16];
	mul.f64 	%fd115, %fd1, %fd114;
	ld.global.f64 	%fd116, [%rd47+16];
	fma.rn.f64 	%fd117, %fd115, %fd116, %fd113;
	st.global.f64 	[%rd4], %fd117;
	ld.global.f64 	%fd118, [%rd46+24];
	mul.f64 	%fd119, %fd1, %fd118;
	ld.global.f64 	%fd120, [%rd47+24];
	fma.rn.f64 	%fd125, %fd119, %fd120, %fd117;
	st.global.f64 	[%rd4], %fd125;
	add.s64 	%rd53, %rd53, 4;
$L__BB0_11:
	setp.eq.s64 	%p9, %rd55, 0;
	@%p9 bra 	$L__BB0_14;
	shl.b64 	%rd48, %rd53, 3;
	add.s64 	%rd57, %rd1, %rd48;
	add.s64 	%rd56, %rd2, %rd48;
$L__BB0_13:
	.pragma "nounroll";
	ld.global.f64 	%fd121, [%rd56];
	mul.f64 	%fd122, %fd1, %fd121;
	ld.global.f64 	%fd123, [%rd57];
	fma.rn.f64 	%fd125, %fd122, %fd123, %fd125;
	st.global.f64 	[%rd4], %fd125;
	add.s64 	%rd57, %rd57, 8;
	add.s64 	%rd56, %rd56, 8;
	add.s64 	%rd55, %rd55, -1;
	setp.ne.s64 	%p10, %rd55, 0;
	@%p10 bra 	$L__BB0_13;
$L__BB0_14:
	ret;

}


// ===== COMPILED SASS (sm_100) =====

	.target	sm_100

	.elftype	@"ET_EXEC"


//--------------------- .note.nv.tkinfo           --------------------------
	.section	.note.nv.tkinfo,"",@"SHT_NOTE"
	.sectionflags	@"SHF_NOTE_NV_TKINFO"
	.tkinfo
        /*0018*/ 	.word	0x00000002
        /*0030*/ 	.string	""
        /*0030*/ 	.string	"ptxas"
        /*0030*/ 	.string	"Cuda compilation tools, release 13.0, V13.0.88"
        /*0030*/ 	.string	"Build cuda_13.0.r13.0/compiler.36424714_0"
        /*0030*/ 	.string	"-arch sm_100 -m 64 "



//--------------------- .note.nv.cuinfo           --------------------------
	.section	.note.nv.cuinfo,"",@"SHT_NOTE"
	.sectionflags	@"SHF_NOTE_NV_CUINFO"
        /*0018*/ 	.short	0x0002
        /*001a*/ 	.short	0x0064
        /*001c*/ 	.short	0x0082
	.zero		2


//--------------------- .nv.info                  --------------------------
	.section	.nv.info,"",@"SHT_CUDA_INFO"
	.align	4


	//----- nvinfo : EIATTR_REGCOUNT
	.align		4
        /*0000*/ 	.byte	0x04, 0x2f
        /*0002*/ 	.short	(.L_1 - .L_0)
	.align		4
.L_0:
        /*0004*/ 	.word	index@(_Z12direct_e_sumPdS_S_S_mm)
        /*0008*/ 	.word	0x00000014


	//----- nvinfo : EIATTR_FRAME_SIZE
	.align		4
.L_1:
        /*000c*/ 	.byte	0x04, 0x11
        /*000e*/ 	.short	(.L_3 - .L_2)
	.align		4
.L_2:
        /*0010*/ 	.word	index@(_Z12direct_e_sumPdS_S_S_mm)
        /*0014*/ 	.word	0x00000000


	//----- nvinfo : EIATTR_MIN_STACK_SIZE
	.align		4
.L_3:
        /*0018*/ 	.byte	0x04, 0x12
        /*001a*/ 	.short	(.L_5 - .L_4)
	.align		4
.L_4:
        /*001c*/ 	.word	index@(_Z12direct_e_sumPdS_S_S_mm)
        /*0020*/ 	.word	0x00000000
.L_5:


//--------------------- .nv.compat                --------------------------
	.section	.nv.compat,"",@"SHT_CUDA_COMPAT_INFO"
	.align	4
        /*0000*/ 	.byte	0x02, 0x09, 0x00, 0x00, 0x02, 0x02, 0x01, 0x00, 0x02, 0x05, 0x05, 0x00, 0x03, 0x07, 0x01, 0x01
        /*0010*/ 	.byte	0x02, 0x03, 0x00, 0x00, 0x02, 0x06, 0x01, 0x00, 0x04, 0x0b, 0x08, 0x00, 0x01, 0x00, 0x00, 0x00
        /*0020*/ 	.byte	0x00, 0x00, 0x00, 0x00


//--------------------- .nv.info._Z12direct_e_sumPdS_S_S_mm --------------------------
	.section	.nv.info._Z12direct_e_sumPdS_S_S_mm,"",@"SHT_CUDA_INFO"
	.sectionflags	@""
	.align	4


	//----- nvinfo : EIATTR_CUDA_API_VERSION
	.align		4
        /*0000*/ 	.byte	0x04, 0x37
        /*0002*/ 	.short	(.L_7 - .L_6)
.L_6:
        /*0004*/ 	.word	0x00000082


	//----- nvinfo : EIATTR_KPARAM_INFO
	.align		4
.L_7:
        /*0008*/ 	.byte	0x04, 0x17
        /*000a*/ 	.short	(.L_9 - .L_8)
.L_8:
        /*000c*/ 	.word	0x00000000
        /*0010*/ 	.short	0x0005
        /*0012*/ 	.short	0x0028
        /*0014*/ 	.byte	0x00, 0xf0, 0x21, 0x00


	//----- nvinfo : EIATTR_KPARAM_INFO
	.align		4
.L_9:
        /*0018*/ 	.byte	0x04, 0x17
        /*001a*/ 	.short	(.L_11 - .L_10)
.L_10:
        /*001c*/ 	.word	0x00000000
        /*0020*/ 	.short	0x0004
        /*0022*/ 	.short	0x0020
        /*0024*/ 	.byte	0x00, 0xf0, 0x21, 0x00


	//----- nvinfo : EIATTR_KPARAM_INFO
	.align		4
.L_11:
        /*0028*/ 	.byte	0x04, 0x17
        /*002a*/ 	.short	(.L_13 - .L_12)
.L_12:
        /*002c*/ 	.word	0x00000000
        /*0030*/ 	.short	0x0003
        /*0032*/ 	.short	0x0018
        /*0034*/ 	.byte	0x00, 0xf5, 0x21, 0x00


	//----- nvinfo : EIATTR_KPARAM_INFO
	.align		4
.L_13:
        /*0038*/ 	.byte	0x04, 0x17
        /*003a*/ 	.short	(.L_15 - .L_14)
.L_14:
        /*003c*/ 	.word	0x00000000
        /*0040*/ 	.short	0x0002
        /*0042*/ 	.short	0x0010
        /*0044*/ 	.byte	0x00, 0xf5, 0x21, 0x00


	//----- nvinfo : EIATTR_KPARAM_INFO
	.align		4
.L_15:
        /*0048*/ 	.byte	0x04, 0x17
        /*004a*/ 	.short	(.L_17 - .L_16)
.L_16:
        /*004c*/ 	.word	0x00000000
        /*0050*/ 	.short	0x0001
        /*0052*/ 	.short	0x0008
        /*0054*/ 	.byte	0x00, 0xf5, 0x21, 0x00


	//----- nvinfo : EIATTR_KPARAM_INFO
	.align		4
.L_17:
        /*0058*/ 	.byte	0x04, 0x17
        /*005a*/ 	.short	(.L_19 - .L_18)
.L_18:
        /*005c*/ 	.word	0x00000000
        /*0060*/ 	.short	0x0000
        /*0062*/ 	.short	0x0000
        /*0064*/ 	.byte	0x00, 0xf5, 0x21, 0x00


	//----- nvinfo : EIATTR_SPARSE_MMA_MASK
	.align		4
.L_19:
        /*0068*/ 	.byte	0x03, 0x50
        /*006a*/ 	.short	0x0000


	//----- nvinfo : EIATTR_MAXREG_COUNT
	.align		4
        /*006c*/ 	.byte	0x03, 0x1b
        /*006e*/ 	.short	0x00ff


	//----- nvinfo : EIATTR_MERCURY_ISA_VERSION
	.align		4
        /*0070*/ 	.byte	0x03, 0x5f
        /*0072*/ 	.short	0x0101


	//----- nvinfo : EIATTR_VRC_CTA_INIT_COUNT
	.align		4
        /*0074*/ 	.byte	0x02, 0x4a
	.zero		1
	.zero		1


	//----- nvinfo : EIATTR_EXIT_INSTR_OFFSETS
	.align		4
        /*0078*/ 	.byte	0x04, 0x1c
        /*007a*/ 	.short	(.L_21 - .L_20)


	//   ....[0]....
.L_20:
        /*007c*/ 	.word	0x00000090


	//   ....[1]....
        /*0080*/ 	.word	0x00000120


	//   ....[2]....
        /*0084*/ 	.word	0x00000880


	//   ....[3]....
        /*0088*/ 	.word	0x00000c50


	//   ....[4]....
        /*008c*/ 	.word	0x00000ef0


	//   ....[5]....
        /*0090*/ 	.word	0x000010a0


	//----- nvinfo : EIATTR_CBANK_PARAM_SIZE
	.align		4
.L_21:
        /*0094*/ 	.byte	0x03, 0x19
        /*0096*/ 	.short	0x0030


	//----- nvinfo : EIATTR_PARAM_CBANK
	.align		4
        /*0098*/ 	.byte	0x04, 0x0a
        /*009a*/ 	.short	(.L_23 - .L_22)
	.align		4
.L_22:
        /*009c*/ 	.word	index@(.nv.constant0._Z12direct_e_sumPdS_S_S_mm)
        /*00a0*/ 	.short	0x0380
        /*00a2*/ 	.short	0x0030


	//----- nvinfo : EIATTR_SW_WAR
	.align		4
.L_23:
        /*00a4*/ 	.byte	0x04, 0x36
        /*00a6*/ 	.short	(.L_25 - .L_24)
.L_24:
        /*00a8*/ 	.word	0x00000008
.L_25:


//--------------------- .nv.callgraph             --------------------------
	.section	.nv.callgraph,"",@"SHT_CUDA_CALLGRAPH"
	.align	4
	.sectionentsize	8
	.align		4
        /*0000*/ 	.word	0x00000000
	.align		4
        /*0004*/ 	.word	0xffffffff
	.align		4
        /*0008*/ 	.word	0x00000000
	.align		4
        /*000c*/ 	.word	0xfffffffe
	.align		4
        /*0010*/ 	.word	0x00000000
	.align		4
        /*0014*/ 	.word	0xfffffffd
	.align		4
        /*0018*/ 	.word	0x00000000
	.align		4
        /*001c*/ 	.word	0xfffffffc


//--------------------- .text._Z12direct_e_sumPdS_S_S_mm --------------------------
	.section	.text._Z12direct_e_sumPdS_S_S_mm,"ax",@progbits
	.align	128
        .global         _Z12direct_e_sumPdS_S_S_mm
        .type           _Z12direct_e_sumPdS_S_S_mm,@function
        .size           _Z12direct_e_sumPdS_S_S_mm,(.L_x_6 - _Z12direct_e_sumPdS_S_S_mm)
        .other          _Z12direct_e_sumPdS_S_S_mm,@"STO_CUDA_ENTRY STV_DEFAULT"
_Z12direct_e_sumPdS_S_S_mm:
.text._Z12direct_e_sumPdS_S_S_mm:
[----:B------:R-:W-:Y:S01]  /*0000*/  LDC R1, c[0x0][0x37c] ;  /* 0x0000df00ff017b82 */ /* 0x000fe20000000800 */
[----:B------:R-:W0:Y:S07]  /*0010*/  S2R R3, SR_TID.X ;  /* 0x0000000000037919 */ /* 0x000e2e0000002100 */
[----:B------:R-:W0:Y:S01]  /*0020*/  S2UR UR4, SR_CTAID.X ;  /* 0x00000000000479c3 */ /* 0x000e220000002500 */
[----:B------:R-:W1:Y:S07]  /*0030*/  LDCU.64 UR6, c[0x0][0x3a8] ;  /* 0x00007500ff0677ac */ /* 0x000e6e0008000a00 */
[----:B------:R-:W0:Y:S02]  /*0040*/  LDC R0, c[0x0][0x360] ;  /* 0x0000d800ff007b82 */ /* 0x000e240000000800 */
[----:B0-----:R-:W-:-:S05]  /*0050*/  IMAD R0, R0, UR4, R3 ;  /* 0x0000000400007c24 */ /* 0x001fca000f8e0203 */
[----:B-1----:R-:W-:Y:S02]  /*0060*/  ISETP.GE.U32.AND P0, PT, R0, UR6, PT ;  /* 0x0000000600007c0c */ /* 0x002fe4000bf06070 */
[----:B------:R-:W-:-:S04]  /*0070*/  SHF.R.S32.HI R3, RZ, 0x1f, R0 ;  /* 0x0000001fff037819 */ /* 0x000fc80000011400 */
[----:B------:R-:W-:-:S13]  /*0080*/  ISETP.GE.U32.AND.EX P0, PT, R3, UR7, PT, P0 ;  /* 0x0000000703007c0c */ /* 0x000fda000bf06100 */
[----:B------:R-:W-:Y:S05]  /*0090*/  @P0 EXIT ;  /* 0x000000000000094d */ /* 0x000fea0003800000 */
[----:B------:R-:W0:Y:S01]  /*00a0*/  LDCU.64 UR10, c[0x0][0x3a0] ;  /* 0x00007400ff0a77ac */ /* 0x000e220008000a00 */
[C---:B------:R-:W-:Y:S01]  /*00b0*/  IMAD.SHL.U32 R2, R0.reuse, 0x8, RZ ;  /* 0x0000000800027824 */ /* 0x040fe200078e00ff */
[----:B------:R-:W-:Y:S01]  /*00c0*/  SHF.L.U64.HI R0, R0, 0x3, R3 ;  /* 0x0000000300007819 */ /* 0x000fe20000010203 */
[----:B------:R-:W1:Y:S01]  /*00d0*/  LDCU.64 UR4, c[0x0][0x390] ;  /* 0x00007200ff0477ac */ /* 0x000e620008000a00 */
[----:B0-----:R-:W-:-:S04]  /*00e0*/  ISETP.NE.U32.AND P0, PT, RZ, UR10, PT ;  /* 0x0000000aff007c0c */ /* 0x001fc8000bf05070 */
[----:B------:R-:W-:Y:S02]  /*00f0*/  ISETP.NE.AND.EX P0, PT, RZ, UR11, PT, P0 ;  /* 0x0000000bff007c0c */ /* 0x000fe4000bf05300 */
[----:B-1----:R-:W-:-:S04]  /*0100*/  IADD3 R4, P1, PT, R2, UR4, RZ ;  /* 0x0000000402047c10 */ /* 0x002fc8000ff3e0ff */
[----:B------:R-:W-:-:S07]  /*0110*/  IADD3.X R5, PT, PT, R0, UR5, RZ, P1, !PT ;  /* 0x0000000500057c10 */ /* 0x000fce0008ffe4ff */
[----:B------:R-:W-:Y:S05]  /*0120*/  @!P0 EXIT ;  /* 0x000000000000894d */ /* 0x000fea0003800000 */
[----:B------:R-:W0:Y:S01]  /*0130*/  LDCU.64 UR4, c[0x0][0x380] ;  /* 0x00007000ff0477ac */ /* 0x000e220008000a00 */
[----:B------:R-:W1:Y:S01]  /*0140*/  LDCU.64 UR14, c[0x0][0x358] ;  /* 0x00006b00ff0e77ac */ /* 0x000e620008000a00 */
[----:B0-----:R-:W-:-:S04]  /*0150*/  IADD3 R2, P0, PT, R2, UR4, RZ ;  /* 0x0000000402027c10 */ /* 0x001fc8000ff1e0ff */
[----:B------:R-:W-:Y:S01]  /*0160*/  IADD3.X R3, PT, PT, R0, UR5, RZ, P0, !PT ;  /* 0x0000000500037c10 */ /* 0x000fe200087fe4ff */
[----:B-1----:R-:W5:Y:S04]  /*0170*/  LDG.E.64 R4, desc[UR14][R4.64] ;  /* 0x0000000e04047981 */ /* 0x002f68000c1e1b00 */
[----:B------:R0:W5:Y:S01]  /*0180*/  LDG.E.64 R10, desc[UR14][R2.64] ;  /* 0x0000000e020a7981 */ /* 0x000162000c1e1b00 */
[----:B------:R-:W-:Y:S01]  /*0190*/  UISETP.GE.U32.AND UP0, UPT, UR10, 0x10, UPT ;  /* 0x000000100a00788c */ /* 0x000fe2000bf06070 */
[----:B------:R-:W-:Y:S01]  /*01a0*/  UMOV UR5, URZ ;  /* 0x000000ff00057c82 */ /* 0x000fe20008000000 */
[----:B------:R-:W-:Y:S02]  /*01b0*/  UMOV UR6, URZ ;  /* 0x000000ff00067c82 */ /* 0x000fe40008000000 */
[----:B------:R-:W-:-:S02]  /*01c0*/  UISETP.GE.U32.AND.EX UP0, UPT, UR11, URZ, UPT, UP0 ;  /* 0x000000ff0b00728c */ /* 0x000fc4000bf06100 */
[----:B------:R-:W-:-:S07]  /*01d0*/  ULOP3.LUT UR11, UR10, 0xf, URZ, 0xc0, !UPT ;  /* 0x0000000f0a0b7892 */ /* 0x000fce000f8ec0ff */
[----:B0-----:R-:W-:Y:S05]  /*01e0*/  BRA.U !UP0, `(.L_x_0) ;  /* 0x00000005089c7547 */ /* 0x001fea000b800000 */
[----:B------:R-:W0:Y:S01]  /*01f0*/  LDCU.64 UR8, c[0x0][0x388] ;  /* 0x00007100ff0877ac */ /* 0x000e220008000a00 */
[----:B------:R-:W1:Y:S01]  /*0200*/  LDCU.64 UR4, c[0x0][0x398] ;  /* 0x00007300ff0477ac */ /* 0x000e620008000a00 */
[----:B------:R-:W2:Y:S01]  /*0210*/  LDCU UR6, c[0x0][0x3a4] ;  /* 0x00007480ff0677ac */ /* 0x000ea20008000800 */
[----:B0-----:R-:W-:Y:S02]  /*0220*/  UIADD3 UR8, UP0, UPT, UR8, 0x40, URZ ;  /* 0x0000004008087890 */ /* 0x001fe4000ff1e0ff */
[----:B-1----:R-:W-:Y:S02]  /*0230*/  UIADD3 UR4, UP1, UPT, UR4, 0x40, URZ ;  /* 0x0000004004047890 */ /* 0x002fe4000ff3e0ff */
[----:B------:R-:W-:Y:S02]  /*0240*/  UIADD3.X UR9, UPT, UPT, URZ, UR9, URZ, UP0, !UPT ;  /* 0x00000009ff097290 */ /* 0x000fe400087fe4ff */
[----:B------:R-:W-:Y:S01]  /*0250*/  IMAD.U32 R6, RZ, RZ, UR8 ;  /* 0x00000008ff067e24 */ /* 0x000fe2000f8e00ff */
[----:B------:R-:W-:-:S02]  /*0260*/  UIADD3.X UR7, UPT, UPT, URZ, UR5, URZ, UP1, !UPT ;  /* 0x00000005ff077290 */ /* 0x000fc40008ffe4ff */
[----:B------:R-:W-:Y:S01]  /*0270*/  ULOP3.LUT UR5, UR10, 0xfffffff0, URZ, 0xc0, !UPT ;  /* 0xfffffff00a057892 */ /* 0x000fe2000f8ec0ff */
[----:B------:R-:W-:Y:S02]  /*0280*/  IMAD.U32 R8, RZ, RZ, UR4 ;  /* 0x00000004ff087e24 */ /* 0x000fe4000f8e00ff */
[----:B------:R-:W-:Y:S02]  /*0290*/  IMAD.U32 R7, RZ, RZ, UR9 ;  /* 0x00000009ff077e24 */ /* 0x000fe4000f8e00ff */
[----:B------:R-:W-:Y:S01]  /*02a0*/  IMAD.U32 R9, RZ, RZ, UR7 ;  /* 0x00000007ff097e24 */ /* 0x000fe2000f8e00ff */
[----:B--2---:R-:W-:Y:S01]  /*02b0*/  UMOV UR7, UR6 ;  /* 0x0000000600077c82 */ /* 0x004fe20008000000 */
[----:B------:R-:W-:-:S05]  /*02c0*/  UMOV UR4, UR5 ;  /* 0x0000000500047c82 */ /* 0x000fca0008000000 */
.L_x_1:
[----:B------:R-:W2:Y:S04]  /*02d0*/  LDG.E.64 R12, desc[UR14][R6.64+-0x40] ;  /* 0xffffc00e060c7981 */ /* 0x000ea8000c1e1b00 */
[----:B-1----:R-:W3:Y:S01]  /*02e0*/  LDG.E.64 R14, desc[UR14][R8.64+-0x40] ;  /* 0xffffc00e080e7981 */ /* 0x002ee2000c1e1b00 */
[----:B--2--5:R-:W-:-:S08]  /*02f0*/  DMUL R12, R4, R12 ;  /* 0x0000000c040c7228 */ /* 0x024fd00000000000 */
[----:B---3--:R-:W-:-:S07]  /*0300*/  DFMA R12, R12, R14, R10 ;  /* 0x0000000e0c0c722b */ /* 0x008fce000000000a */
[----:B------:R0:W-:Y:S04]  /*0310*/  STG.E.64 desc[UR14][R2.64], R12 ;  /* 0x0000000c02007986 */ /* 0x0001e8000c101b0e */
[----:B------:R-:W2:Y:S04]  /*0320*/  LDG.E.64 R10, desc[UR14][R6.64+-0x38] ;  /* 0xffffc80e060a7981 */ /* 0x000ea8000c1e1b00 */
[----:B------:R-:W3:Y:S01]  /*0330*/  LDG.E.64 R14, desc[UR14][R8.64+-0x38] ;  /* 0xffffc80e080e7981 */ /* 0x000ee2000c1e1b00 */
[----:B--2---:R-:W-:-:S08]  /*0340*/  DMUL R10, R4, R10 ;  /* 0x0000000a040a7228 */ /* 0x004fd00000000000 */
[----:B---3--:R-:W-:-:S07]  /*0350*/  DFMA R10, R10, R14, R12 ;  /* 0x0000000e0a0a722b */ /* 0x008fce000000000c */
[----:B------:R1:W-:Y:S04]  /*0360*/  STG.E.64 desc[UR14][R2.64], R10 ;  /* 0x0000000a02007986 */ /* 0x0003e8000c101b0e */
[----:B------:R-:W2:Y:S04]  /*0370*/  LDG.E.64 R14, desc[UR14][R6.64+-0x30] ;  /* 0xffffd00e060e7981 */ /* 0x000ea8000c1e1b00 */
[----:B------:R-:W3:Y:S01]  /*0380*/  LDG.E.64 R16, desc[UR14][R8.64+-0x30] ;  /* 0xffffd00e08107981 */ /* 0x000ee2000c1e1b00 */
[----:B--2---:R-:W-:-:S08]  /*0390*/  DMUL R14, R4, R14 ;  /* 0x0000000e040e7228 */ /* 0x004fd00000000000 */
[----:B---3--:R-:W-:-:S07]  /*03a0*/  DFMA R14, R14, R16, R10 ;  /* 0x000000100e0e722b */ /* 0x008fce000000000a */
[----:B------:R2:W-:Y:S04]  /*03b0*/  STG.E.64 desc[UR14][R2.64], R14 ;  /* 0x0000000e02007986 */ /* 0x0005e8000c101b0e */
[----:B0-----:R-:W3:Y:S04]  /*03c0*/  LDG.E.64 R12, desc[UR14][R6.64+-0x28] ;  /* 0xffffd80e060c7981 */ /* 0x001ee8000c1e1b00 */
[----:B------:R-:W4:Y:S01]  /*03d0*/  LDG.E.64 R16, desc[UR14][R8.64+-0x28] ;  /* 0xffffd80e08107981 */ /* 0x000f22000c1e1b00 */
[----:B---3--:R-:W-:-:S08]  /*03e0*/  DMUL R12, R4, R12 ;  /* 0x0000000c040c7228 */ /* 0x008fd00000000000 */
[----:B----4-:R-:W-:-:S07]  /*03f0*/  DFMA R12, R12, R16, R14 ;  /* 0x000000100c0c722b */ /* 0x010fce000000000e */
[----:B------:R0:W-:Y:S04]  /*0400*/  STG.E.64 desc[UR14][R2.64], R12 ;  /* 0x0000000c02007986 */ /* 0x0001e8000c101b0e */
[----:B-1----:R-:W3:Y:S04]  /*0410*/  LDG.E.64 R10, desc[UR14][R6.64+-0x20] ;  /* 0xffffe00e060a7981 */ /* 0x002ee8000c1e1b00 */
[----:B------:R-:W4:Y:S01]  /*0420*/  LDG.E.64 R16, desc[UR14][R8.64+-0x20] ;  /* 0xffffe00e08107981 */ /* 0x000f22000c1e1b00 */
[----:B---3--:R-:W-:-:S08]  /*0430*/  DMUL R10, R4, R10 ;  /* 0x0000000a040a7228 */ /* 0x008fd00000000000 */
[----:B----4-:R-:W-:-:S07]  /*0440*/  DFMA R10, R10, R16, R12 ;  /* 0x000000100a0a722b */ /* 0x010fce000000000c */
[----:B------:R1:W-:Y:S04]  /*0450*/  STG.E.64 desc[UR14][R2.64], R10 ;  /* 0x0000000a02007986 */ /* 0x0003e8000c101b0e */
[----:B--2---:R-:W2:Y:S04]  /*0460*/  LDG.E.64 R14, desc[UR14][R6.64+-0x18] ;  /* 0xffffe80e060e7981 */ /* 0x004ea8000c1e1b00 */
        /* <DEDUP_REMOVED lines=44> */
[----:B------:R-:W3:Y:S04]  /*0730*/  LDG.E.64 R10, desc[UR14][R6.64+0x30] ;  /* 0x0000300e060a7981 */ /* 0x000ee8000c1e1b00 */
[----:B--2---:R-:W2:Y:S01]  /*0740*/  LDG.E.64 R14, desc[UR14][R8.64+0x30] ;  /* 0x0000300e080e7981 */ /* 0x004ea2000c1e1b00 */
[----:B---3--:R-:W-:-:S08]  /*0750*/  DMUL R10, R4, R10 ;  /* 0x0000000a040a7228 */ /* 0x008fd00000000000 */
[----:B--2---:R-:W-:-:S07]  /*0760*/  DFMA R14, R10, R14, R16 ;  /* 0x0000000e0a0e722b */ /* 0x004fce0000000010 */
[----:B------:R1:W-:Y:S04]  /*0770*/  STG.E.64 desc[UR14][R2.64], R14 ;  /* 0x0000000e02007986 */ /* 0x0003e8000c101b0e */
[----:B------:R2:W3:Y:S04]  /*0780*/  LDG.E.64 R10, desc[UR14][R6.64+0x38] ;  /* 0x0000380e060a7981 */ /* 0x0004e8000c1e1b00 */
[----:B0-----:R0:W4:Y:S01]  /*0790*/  LDG.E.64 R12, desc[UR14][R8.64+0x38] ;  /* 0x0000380e080c7981 */ /* 0x001122000c1e1b00 */
[----:B------:R-:W-:-:S04]  /*07a0*/  UIADD3 UR4, UP0, UPT, UR4, -0x10, URZ ;  /* 0xfffffff004047890 */ /* 0x000fc8000ff1e0ff */
[----:B------:R-:W-:Y:S01]  /*07b0*/  UIADD3.X UR7, UPT, UPT, UR7, -0x1, URZ, UP0, !UPT ;  /* 0xffffffff07077890 */ /* 0x000fe200087fe4ff */
[----:B--2---:R-:W-:Y:S01]  /*07c0*/  IADD3 R6, P0, PT, R6, 0x80, RZ ;  /* 0x0000008006067810 */ /* 0x004fe20007f1e0ff */
[----:B------:R-:W-:Y:S01]  /*07d0*/  UISETP.NE.U32.AND UP0, UPT, UR4, URZ, UPT ;  /* 0x000000ff0400728c */ /* 0x000fe2000bf05070 */
[----:B0-----:R-:W-:-:S03]  /*07e0*/  IADD3 R8, P1, PT, R8, 0x80, RZ ;  /* 0x0000008008087810 */ /* 0x001fc60007f3e0ff */
[----:B------:R-:W-:Y:S01]  /*07f0*/  UISETP.NE.AND.EX UP0, UPT, UR7, URZ, UPT, UP0 ;  /* 0x000000ff0700728c */ /* 0x000fe2000bf05300 */
[----:B------:R-:W-:Y:S02]  /*0800*/  IMAD.X R7, RZ, RZ, R7, P0 ;  /* 0x000000ffff077224 */ /* 0x000fe400000e0607 */
[----:B------:R-:W-:Y:S01]  /*0810*/  IMAD.X R9, RZ, RZ, R9, P1 ;  /* 0x000000ffff097224 */ /* 0x000fe200008e0609 */
[----:B---3--:R-:W-:-:S08]  /*0820*/  DMUL R10, R4, R10 ;  /* 0x0000000a040a7228 */ /* 0x008fd00000000000 */
[----:B----4-:R-:W-:-:S07]  /*0830*/  DFMA R10, R10, R12, R14 ;  /* 0x0000000c0a0a722b */ /* 0x010fce000000000e */
[----:B------:R1:W-:Y:S01]  /*0840*/  STG.E.64 desc[UR14][R2.64], R10 ;  /* 0x0000000a02007986 */ /* 0x0003e2000c101b0e */
[----:B------:R-:W-:Y:S05]  /*0850*/  BRA.U UP0, `(.L_x_1) ;  /* 0xfffffff9009c7547 */ /* 0x000fea000b83ffff */
.L_x_0:
[----:B------:R-:W-:-:S04]  /*0860*/  ISETP.NE.U32.AND P0, PT, RZ, UR11, PT ;  /* 0x0000000bff007c0c */ /* 0x000fc8000bf05070 */
[----:B------:R-:W-:-:S13]  /*0870*/  ISETP.NE.AND.EX P0, PT, RZ, RZ, PT, P0 ;  /* 0x000000ffff00720c */ /* 0x000fda0003f05300 */
[----:B------:R-:W-:Y:S05]  /*0880*/  @!P0 EXIT ;  /* 0x000000000000894d */ /* 0x000fea0003800000 */
[----:B------:R-:W-:Y:S02]  /*0890*/  UISETP.GE.U32.AND UP0, UPT, UR11, 0x8, UPT ;  /* 0x000000080b00788c */ /* 0x000fe4000bf06070 */
[----:B------:R-:W-:Y:S02]  /*08a0*/  ULOP3.LUT UR11, UR10, 0x7, URZ, 0xc0, !UPT ;  /* 0x000000070a0b7892 */ /* 0x000fe4000f8ec0ff */
[----:B------:R-:W-:-:S09]  /*08b0*/  UISETP.GE.U32.AND.EX UP0, UPT, URZ, URZ, UPT, UP0 ;  /* 0x000000ffff00728c */ /* 0x000fd2000bf06100 */
[----:B------:R-:W-:Y:S05]  /*08c0*/  BRA.U !UP0, `(.L_x_2) ;  /* 0x0000000108d87547 */ /* 0x000fea000b800000 */
[----:B------:R-:W0:Y:S01]  /*08d0*/  LDCU.64 UR8, c[0x0][0x388] ;  /* 0x00007100ff0877ac */ /* 0x000e220008000a00 */
[----:B------:R-:W2:Y:S01]  /*08e0*/  LDCU.64 UR12, c[0x0][0x398] ;  /* 0x00007300ff0c77ac */ /* 0x000ea20008000a00 */
[----:B------:R-:W-:Y:S02]  /*08f0*/  USHF.L.U32 UR4, UR5, 0x3, URZ ;  /* 0x0000000305047899 */ /* 0x000fe400080006ff */
[----:B------:R-:W-:Y:S02]  /*0900*/  USHF.L.U64.HI UR7, UR5, 0x3, UR6 ;  /* 0x0000000305077899 */ /* 0x000fe40008010206 */
[----:B0-----:R-:W-:-:S04]  /*0910*/  UIADD3 UR8, UP0, UPT, UR4, UR8, URZ ;  /* 0x0000000804087290 */ /* 0x001fc8000ff1e0ff */
[----:B------:R-:W-:Y:S02]  /*0920*/  UIADD3.X UR9, UPT, UPT, UR7, UR9, URZ, UP0, !UPT ;  /* 0x0000000907097290 */ /* 0x000fe400087fe4ff */
[----:B--2---:R-:W-:Y:S01]  /*0930*/  UIADD3 UR4, UP0, UPT, UR4, UR12, URZ ;  /* 0x0000000c04047290 */ /* 0x004fe2000ff1e0ff */
[----:B------:R-:W-:-:S03]  /*0940*/  IMAD.U32 R6, RZ, RZ, UR8 ;  /* 0x00000008ff067e24 */ /* 0x000fc6000f8e00ff */
[----:B------:R-:W-:Y:S01]  /*0950*/  IMAD.U32 R7, RZ, RZ, UR9 ;  /* 0x00000009ff077e24 */ /* 0x000fe2000f8e00ff */
[----:B------:R-:W-:Y:S01]  /*0960*/  UIADD3.X UR7, UPT, UPT, UR7, UR13, URZ, UP0, !UPT ;  /* 0x0000000d07077290 */ /* 0x000fe200087fe4ff */
[----:B------:R-:W-:-:S03]  /*0970*/  MOV R8, UR4 ;  /* 0x0000000400087c02 */ /* 0x000fc60008000f00 */
[----:B------:R-:W2:Y:S02]  /*0980*/  LDG.E.64 R12, desc[UR14][R6.64] ;  /* 0x0000000e060c7981 */ /* 0x000ea4000c1e1b00 */
[----:B------:R-:W-:-:S05]  /*0990*/  IMAD.U32 R9, RZ, RZ, UR7 ;  /* 0x00000007ff097e24 */ /* 0x000fca000f8e00ff */
        /* <DEDUP_REMOVED lines=36> */
[----:B------:R-:W-:-:S04]  /*0be0*/  UIADD3 UR5, UP0, UPT, UR5, 0x8, URZ ;  /* 0x0000000805057890 */ /* 0x000fc8000ff1e0ff */
[----:B------:R-:W-:Y:S01]  /*0bf0*/  UIADD3.X UR6, UPT, UPT, URZ, UR6, URZ, UP0, !UPT ;  /* 0x00000006ff067290 */ /* 0x000fe200087fe4ff */
[----:B---3--:R-:W-:-:S08]  /*0c00*/  DMUL R10, R4, R10 ;  /* 0x0000000a040a7228 */ /* 0x008fd00000000000 */
[----:B----4-:R-:W-:-:S07]  /*0c10*/  DFMA R10, R10, R16, R12 ;  /* 0x000000100a0a722b */ /* 0x010fce000000000c */
[----:B------:R2:W-:Y:S04]  /*0c20*/  STG.E.64 desc[UR14][R2.64], R10 ;  /* 0x0000000a02007986 */ /* 0x0005e8000c101b0e */
.L_x_2:
[----:B------:R-:W-:-:S04]  /*0c30*/  ISETP.NE.U32.AND P0, PT, RZ, UR11, PT ;  /* 0x0000000bff007c0c */ /* 0x000fc8000bf05070 */
[----:B------:R-:W-:-:S13]  /*0c40*/  ISETP.NE.AND.EX P0, PT, RZ, RZ, PT, P0 ;  /* 0x000000ffff00720c */ /* 0x000fda0003f05300 */
[----:B------:R-:W-:Y:S05]  /*0c50*/  @!P0 EXIT ;  /* 0x000000000000894d */ /* 0x000fea0003800000 */
[----:B------:R-:W-:Y:S02]  /*0c60*/  UISETP.GE.U32.AND UP0, UPT, UR11, 0x4, UPT ;  /* 0x000000040b00788c */ /* 0x000fe4000bf06070 */
[----:B------:R-:W-:Y:S02]  /*0c70*/  ULOP3.LUT UR9, UR10, 0x3, URZ, 0xc0, !UPT ;  /* 0x000000030a097892 */ /* 0x000fe4000f8ec0ff */
[----:B------:R-:W-:Y:S01]  /*0c80*/  UISETP.GE.U32.AND.EX UP0, UPT, URZ, URZ, UPT, UP0 ;  /* 0x000000ffff00728c */ /* 0x000fe2000bf06100 */
[----:B------:R-:W-:-:S08]  /*0c90*/  UMOV UR4, URZ ;  /* 0x000000ff00047c82 */ /* 0x000fd00008000000 */
[----:B------:R-:W-:Y:S05]  /*0ca0*/  BRA.U !UP0, `(.L_x_3) ;  /* 0x0000000108887547 */ /* 0x000fea000b800000 */
[----:B------:R-:W0:Y:S01]  /*0cb0*/  LDCU.64 UR10, c[0x0][0x388] ;  /* 0x00007100ff0a77ac */ /* 0x000e220008000a00 */
[----:B------:R-:W3:Y:S01]  /*0cc0*/  LDCU.64 UR12, c[0x0][0x398] ;  /* 0x00007300ff0c77ac */ /* 0x000ee20008000a00 */
[----:B------:R-:W-:Y:S02]  /*0cd0*/  USHF.L.U32 UR8, UR5, 0x3, URZ ;  /* 0x0000000305087899 */ /* 0x000fe400080006ff */
[----:B------:R-:W-:Y:S02]  /*0ce0*/  USHF.L.U64.HI UR7, UR5, 0x3, UR6 ;  /* 0x0000000305077899 */ /* 0x000fe40008010206 */
[----:B0-----:R-:W-:-:S04]  /*0cf0*/  UIADD3 UR10, UP0, UPT, UR8, UR10, URZ ;  /* 0x0000000a080a7290 */ /* 0x001fc8000ff1e0ff */
[----:B------:R-:W-:Y:S02]  /*0d00*/  UIADD3.X UR11, UPT, UPT, UR7, UR11, URZ, UP0, !UPT ;  /* 0x0000000b070b7290 */ /* 0x000fe400087fe4ff */
[----:B---3--:R-:W-:Y:S01]  /*0d10*/  UIADD3 UR12, UP0, UPT, UR8, UR12, URZ ;  /* 0x0000000c080c7290 */ /* 0x008fe2000ff1e0ff */
[----:B------:R-:W-:-:S03]  /*0d20*/  IMAD.U32 R6, RZ, RZ, UR10 ;  /* 0x0000000aff067e24 */ /* 0x000fc6000f8e00ff */
[----:B------:R-:W-:Y:S01]  /*0d30*/  IMAD.U32 R7, RZ, RZ, UR11 ;  /* 0x0000000bff077e24 */ /* 0x000fe2000f8e00ff */
[----:B------:R-:W-:Y:S01]  /*0d40*/  UIADD3.X UR13, UPT, UPT, UR7, UR13, URZ, UP0, !UPT ;  /* 0x0000000d070d7290 */ /* 0x000fe200087fe4ff */
[----:B------:R-:W-:-:S03]  /*0d50*/  IMAD.U32 R8, RZ, RZ, UR12 ;  /* 0x0000000cff087e24 */ /* 0x000fc6000f8e00ff */
[----:B--2---:R-:W2:Y:S02]  /*0d60*/  LDG.E.64 R12, desc[UR14][R6.64] ;  /* 0x0000000e060c7981 */ /* 0x004ea4000c1e1b00 */
        /* <DEDUP_REMOVED lines=11> */
[----:B------:R-:W4:Y:S01]  /*0e20*/  LDG.E.64 R16, desc[UR14][R8.64+0x10] ;  /* 0x0000100e08107981 */ /* 0x000f22000c1e1b00 */
[----:B--2---:R-:W-:-:S08]  /*0e30*/  DMUL R10, R4, R10 ;  /* 0x0000000a040a7228 */ /* 0x004fd00000000000 */
[----:B----4-:R-:W-:-:S07]  /*0e40*/  DFMA R16, R10, R16, R14 ;  /* 0x000000100a10722b */ /* 0x010fce000000000e */
[----:B------:R3:W-:Y:S04]  /*0e50*/  STG.E.64 desc[UR14][R2.64], R16 ;  /* 0x0000001002007986 */ /* 0x0007e8000c101b0e */
[----:B------:R-:W2:Y:S04]  /*0e60*/  LDG.E.64 R10, desc[UR14][R6.64+0x18] ;  /* 0x0000180e060a7981 */ /* 0x000ea8000c1e1b00 */
[----:B0-----:R-:W4:Y:S01]  /*0e70*/  LDG.E.64 R12, desc[UR14][R8.64+0x18] ;  /* 0x0000180e080c7981 */ /* 0x001f22000c1e1b00 */
[----:B------:R-:W-:-:S04]  /*0e80*/  UIADD3 UR5, UP0, UPT, UR5, 0x4, URZ ;  /* 0x0000000405057890 */ /* 0x000fc8000ff1e0ff */
[----:B------:R-:W-:Y:S01]  /*0e90*/  UIADD3.X UR6, UPT, UPT, URZ, UR6, URZ, UP0, !UPT ;  /* 0x00000006ff067290 */ /* 0x000fe200087fe4ff */
[----:B--2---:R-:W-:-:S08]  /*0ea0*/  DMUL R10, R4, R10 ;  /* 0x0000000a040a7228 */ /* 0x004fd00000000000 */
[----:B----4-:R-:W-:-:S07]  /*0eb0*/  DFMA R10, R10, R12, R16 ;  /* 0x0000000c0a0a722b */ /* 0x010fce0000000010 */
[----:B------:R3:W-:Y:S04]  /*0ec0*/  STG.E.64 desc[UR14][R2.64], R10 ;  /* 0x0000000a02007986 */ /* 0x0007e8000c101b0e */
.L_x_3:
[----:B------:R-:W-:-:S04]  /*0ed0*/  ISETP.NE.U32.AND P0, PT, RZ, UR9, PT ;  /* 0x00000009ff007c0c */ /* 0x000fc8000bf05070 */
[----:B------:R-:W-:-:S13]  /*0ee0*/  ISETP.NE.AND.EX P0, PT, RZ, UR4, PT, P0 ;  /* 0x00000004ff007c0c */ /* 0x000fda000bf05300 */
[----:B------:R-:W-:Y:S05]  /*0ef0*/  @!P0 EXIT ;  /* 0x000000000000894d */ /* 0x000fea0003800000 */
[----:B------:R-:W0:Y:S01]  /*0f00*/  LDCU.64 UR10, c[0x0][0x398] ;  /* 0x00007300ff0a77ac */ /* 0x000e220008000a00 */
[----:B------:R-:W4:Y:S01]  /*0f10*/  LDCU.64 UR12, c[0x0][0x388] ;  /* 0x00007100ff0c77ac */ /* 0x000f220008000a00 */
[----:B------:R-:W-:Y:S02]  /*0f20*/  USHF.L.U32 UR8, UR5, 0x3, URZ ;  /* 0x0000000305087899 */ /* 0x000fe400080006ff */
[----:B------:R-:W-:Y:S02]  /*0f30*/  USHF.L.U64.HI UR6, UR5, 0x3, UR6 ;  /* 0x0000000305067899 */ /* 0x000fe40008010206 */
[----:B0-----:R-:W-:Y:S02]  /*0f40*/  UIADD3 UR7, UP0, UPT, UR8, UR10, URZ ;  /* 0x0000000a08077290 */ /* 0x001fe4000ff1e0ff */
[----:B----4-:R-:W-:Y:S02]  /*0f50*/  UIADD3 UR5, UP1, UPT, UR8, UR12, URZ ;  /* 0x0000000c08057290 */ /* 0x010fe4000ff3e0ff */
[----:B------:R-:W-:-:S02]  /*0f60*/  UIADD3.X UR8, UPT, UPT, UR6, UR11, URZ, UP0, !UPT ;  /* 0x0000000b06087290 */ /* 0x000fc400087fe4ff */
[----:B------:R-:W-:-:S12]  /*0f70*/  UIADD3.X UR6, UPT, UPT, UR6, UR13, URZ, UP1, !UPT ;  /* 0x0000000d06067290 */ /* 0x000fd80008ffe4ff */
.L_x_4:
[----:B--2---:R-:W-:Y:S01]  /*0f80*/  MOV R12, UR5 ;  /* 0x00000005000c7c02 */ /* 0x004fe20008000f00 */
[----:B------:R-:W-:Y:S02]  /*0f90*/  IMAD.U32 R13, RZ, RZ, UR6 ;  /* 0x00000006ff0d7e24 */ /* 0x000fe4000f8e00ff */
[----:B------:R-:W-:-:S03]  /*0fa0*/  IMAD.U32 R8, RZ, RZ, UR7 ;  /* 0x00000007ff087e24 */ /* 0x000fc6000f8e00ff */
[----:B------:R-:W2:Y:S01]  /*0fb0*/  LDG.E.64 R6, desc[UR14][R12.64] ;  /* 0x0000000e0c067981 */ /* 0x000ea2000c1e1b00 */
[----:B------:R-:W-:-:S06]  /*0fc0*/  IMAD.U32 R9, RZ, RZ, UR8 ;  /* 0x00000008ff097e24 */ /* 0x000fcc000f8e00ff */
[----:B------:R-:W1:Y:S01]  /*0fd0*/  LDG.E.64 R8, desc[UR14][R8.64] ;  /* 0x0000000e08087981 */ /* 0x000e62000c1e1b00 */
[----:B------:R-:W-:Y:S02]  /*0fe0*/  UIADD3 UR9, UP0, UPT, UR9, -0x1, URZ ;  /* 0xffffffff09097890 */ /* 0x000fe4000ff1e0ff */
[----:B------:R-:W-:Y:S02]  /*0ff0*/  UIADD3 UR7, UP1, UPT, UR7, 0x8, URZ ;  /* 0x0000000807077890 */ /* 0x000fe4000ff3e0ff */
[----:B------:R-:W-:Y:S02]  /*1000*/  UIADD3.X UR4, UPT, UPT, UR4, -0x1, URZ, UP0, !UPT ;  /* 0xffffffff04047890 */ /* 0x000fe400087fe4ff */
[----:B------:R-:W-:Y:S02]  /*1010*/  UISETP.NE.U32.AND UP0, UPT, UR9, URZ, UPT ;  /* 0x000000ff0900728c */ /* 0x000fe4000bf05070 */
[----:B------:R-:W-:Y:S02]  /*1020*/  UIADD3 UR5, UP2, UPT, UR5, 0x8, URZ ;  /* 0x0000000805057890 */ /* 0x000fe4000ff5e0ff */
[----:B------:R-:W-:-:S02]  /*1030*/  UISETP.NE.AND.EX UP0, UPT, UR4, URZ, UPT, UP0 ;  /* 0x000000ff0400728c */ /* 0x000fc4000bf05300 */
[----:B------:R-:W-:Y:S02]  /*1040*/  UIADD3.X UR8, UPT, UPT, URZ, UR8, URZ, UP1, !UPT ;  /* 0x00000008ff087290 */ /* 0x000fe40008ffe4ff */
[----:B------:R-:W-:Y:S01]  /*1050*/  UIADD3.X UR6, UPT, UPT, URZ, UR6, URZ, UP2, !UPT ;  /* 0x00000006ff067290 */ /* 0x000fe200097fe4ff */
[----:B--2--5:R-:W-:-:S08]  /*1060*/  DMUL R6, R4, R6 ;  /* 0x0000000604067228 */ /* 0x024fd00000000000 */
[----:B01-3--:R-:W-:-:S07]  /*1070*/  DFMA R10, R6, R8, R10 ;  /* 0x00000008060a722b */ /* 0x00bfce000000000a */
[----:B------:R0:W-:Y:S01]  /*1080*/  STG.E.64 desc[UR14][R2.64], R10 ;  /* 0x0000000a02007986 */ /* 0x0001e2000c101b0e */
[----:B------:R-:W-:Y:S05]  /*1090*/  BRA.U UP0, `(.L_x_4) ;  /* 0xfffffffd00b87547 */ /* 0x000fea000b83ffff */
[----:B------:R-:W-:Y:S05]  /*10a0*/  EXIT ;  /* 0x000000000000794d */ /* 0x000fea0003800000 */
.L_x_5:
[----:B------:R-:W-:-:S00]  /*10b0*/  BRA `(.L_x_5) ;  /* 0xfffffffc00fc7947 */ /* 0x000fc0000383ffff */
[----:B------:R-:W-:-:S00]  /*10c0*/  NOP ;  /* 0x0000000000007918 */ /* 0x000fc00000000000 */
        /* <DEDUP_REMOVED lines=11> */
.L_x_6:


//--------------------- .nv.shared.reserved.0     --------------------------
	.section	.nv.shared.reserved.0,"aw",@nobits
	.weak		__nv_reservedSMEM_offset_0_alias
	.size		__nv_reservedSMEM_offset_0_alias, 0, 64
	.other		__nv_reservedSMEM_offset_0_alias,@"STO_CUDA_RESERVED_SHARED STV_DEFAULT"
__nv_reservedSMEM_offset_0_alias:
	.zero		0
	.zero		64


//--------------------- .nv.constant0._Z12direct_e_sumPdS_S_S_mm --------------------------
	.section	.nv.constant0._Z12direct_e_sumPdS_S_S_mm,"a",@progbits
	.sectionflags	@""
	.align	4
.nv.constant0._Z12direct_e_sumPdS_S_S_mm:
	.zero		944


//--------------------- SYMBOLS --------------------------

	.type		.nv.reservedSmem.offset0,@object
	.size		.nv.reservedSmem.offset0,0x4
